	.headerflags	@"EF_CUDA_TEXMODE_UNIFIED EF_CUDA_64BIT_ADDRESS EF_CUDA_ACCELERATORS EF_CUDA_SM90 EF_CUDA_VIRTUAL_SM(EF_CUDA_SM90)"
	.elftype	@"ET_EXEC"


//--------------------- .nv.info                  --------------------------
	.section	.nv.info,"",@"SHT_CUDA_INFO"
	.align	4


	//----- nvinfo : EIATTR_REGCOUNT
	.align		4
        /*0000*/ 	.byte	0x04, 0x2f
        /*0002*/ 	.short	(.L_1 - .L_0)
	.align		4
.L_0:
        /*0004*/ 	.word	index@(triton_poi_fused_mul_native_group_norm_sigmoid_20)
        /*0008*/ 	.word	0x00000018


	//----- nvinfo : EIATTR_MIN_STACK_SIZE
	.align		4
.L_1:
        /*000c*/ 	.byte	0x04, 0x12
        /*000e*/ 	.short	(.L_3 - .L_2)
	.align		4
.L_2:
        /*0010*/ 	.word	index@(triton_poi_fused_mul_native_group_norm_sigmoid_20)
        /*0014*/ 	.word	0x00000000


	//----- nvinfo : EIATTR_FRAME_SIZE
	.align		4
.L_3:
        /*0018*/ 	.byte	0x04, 0x11
        /*001a*/ 	.short	(.L_5 - .L_4)
	.align		4
.L_4:
        /*001c*/ 	.word	index@(triton_poi_fused_mul_native_group_norm_sigmoid_20)
        /*0020*/ 	.word	0x00000000


	//----- nvinfo : EIATTR_MIN_STACK_SIZE
	.align		4
.L_5:
        /*0024*/ 	.byte	0x04, 0x12
        /*0026*/ 	.short	(.L_7 - .L_6)
	.align		4
.L_6:
        /*0028*/ 	.word	index@(triton_poi_fused_mul_native_group_norm_sigmoid_20)
        /*002c*/ 	.word	0x00000000
.L_7:


//--------------------- .nv.info.triton_poi_fused_mul_native_group_norm_sigmoid_20 --------------------------
	.section	.nv.info.triton_poi_fused_mul_native_group_norm_sigmoid_20,"",@"SHT_CUDA_INFO"
	.sectionflags	@""
	.align	4


	//----- nvinfo : EIATTR_CUDA_API_VERSION
	.align		4
        /*0000*/ 	.byte	0x04, 0x37
        /*0002*/ 	.short	(.L_9 - .L_8)
.L_8:
        /*0004*/ 	.word	0x0000007c


	//----- nvinfo : EIATTR_KPARAM_INFO
	.align		4
.L_9:
        /*0008*/ 	.byte	0x04, 0x17
        /*000a*/ 	.short	(.L_11 - .L_10)
.L_10:
        /*000c*/ 	.word	0x00000000
        /*0010*/ 	.short	0x0007
        /*0012*/ 	.short	0x0038
        /*0014*/ 	.byte	0x00, 0xf0, 0x11, 0x00


	//----- nvinfo : EIATTR_KPARAM_INFO
	.align		4
.L_11:
        /*0018*/ 	.byte	0x04, 0x17
        /*001a*/ 	.short	(.L_13 - .L_12)
.L_12:
        /*001c*/ 	.word	0x00000000
        /*0020*/ 	.short	0x0006
        /*0022*/ 	.short	0x0030
        /*0024*/ 	.byte	0x00, 0xf4, 0x21, 0x00


	//----- nvinfo : EIATTR_KPARAM_INFO
	.align		4
.L_13:
        /*0028*/ 	.byte	0x04, 0x17
        /*002a*/ 	.short	(.L_15 - .L_14)
.L_14:
        /*002c*/ 	.word	0x00000000
        /*0030*/ 	.short	0x0005
        /*0032*/ 	.short	0x0028
        /*0034*/ 	.byte	0x00, 0xf4, 0x21, 0x00


	//----- nvinfo : EIATTR_KPARAM_INFO
	.align		4
.L_15:
        /*0038*/ 	.byte	0x04, 0x17
        /*003a*/ 	.short	(.L_17 - .L_16)
.L_16:
        /*003c*/ 	.word	0x00000000
        /*0040*/ 	.short	0x0004
        /*0042*/ 	.short	0x0020
        /*0044*/ 	.byte	0x00, 0xf4, 0x21, 0x00


	//----- nvinfo : EIATTR_KPARAM_INFO
	.align		4
.L_17:
        /*0048*/ 	.byte	0x04, 0x17
        /*004a*/ 	.short	(.L_19 - .L_18)
.L_18:
        /*004c*/ 	.word	0x00000000
        /*0050*/ 	.short	0x0003
        /*0052*/ 	.short	0x0018
        /*0054*/ 	.byte	0x00, 0xf4, 0x21, 0x00


	//----- nvinfo : EIATTR_KPARAM_INFO
	.align		4
.L_19:
        /*0058*/ 	.byte	0x04, 0x17
        /*005a*/ 	.short	(.L_21 - .L_20)
.L_20:
        /*005c*/ 	.word	0x00000000
        /*0060*/ 	.short	0x0002
        /*0062*/ 	.short	0x0010
        /*0064*/ 	.byte	0x00, 0xf4, 0x21, 0x00


	//----- nvinfo : EIATTR_KPARAM_INFO
	.align		4
.L_21:
        /*0068*/ 	.byte	0x04, 0x17
        /*006a*/ 	.short	(.L_23 - .L_22)
.L_22:
        /*006c*/ 	.word	0x00000000
        /*0070*/ 	.short	0x0001
        /*0072*/ 	.short	0x0008
        /*0074*/ 	.byte	0x00, 0xf4, 0x21, 0x00


	//----- nvinfo : EIATTR_KPARAM_INFO
	.align		4
.L_23:
        /*0078*/ 	.byte	0x04, 0x17
        /*007a*/ 	.short	(.L_25 - .L_24)
.L_24:
        /*007c*/ 	.word	0x00000000
        /*0080*/ 	.short	0x0000
        /*0082*/ 	.short	0x0000
        /*0084*/ 	.byte	0x00, 0xf4, 0x21, 0x00


	//----- nvinfo : EIATTR_SPARSE_MMA_MASK
	.align		4
.L_25:
        /*0088*/ 	.byte	0x03, 0x50
        /*008a*/ 	.short	0x0000


	//----- nvinfo : EIATTR_MAXREG_COUNT
	.align		4
        /*008c*/ 	.byte	0x03, 0x1b
        /*008e*/ 	.short	0x00ff


	//----- nvinfo : EIATTR_EXIT_INSTR_OFFSETS
	.align		4
        /*0090*/ 	.byte	0x04, 0x1c
        /*0092*/ 	.short	(.L_27 - .L_26)


	//   ....[0]....
.L_26:
        /*0094*/ 	.word	0x00000490


	//----- nvinfo : EIATTR_REQNTID
	.align		4
.L_27:
        /*0098*/ 	.byte	0x04, 0x10
        /*009a*/ 	.short	(.L_29 - .L_28)
.L_28:
        /*009c*/ 	.word	0x00000080
        /*00a0*/ 	.word	0x00000001
        /*00a4*/ 	.word	0x00000001


	//----- nvinfo : EIATTR_CBANK_PARAM_SIZE
	.align		4
.L_29:
        /*00a8*/ 	.byte	0x03, 0x19
        /*00aa*/ 	.short	0x003c


	//----- nvinfo : EIATTR_PARAM_CBANK
	.align		4
        /*00ac*/ 	.byte	0x04, 0x0a
        /*00ae*/ 	.short	(.L_31 - .L_30)
	.align		4
.L_30:
        /*00b0*/ 	.word	index@(.nv.constant0.triton_poi_fused_mul_native_group_norm_sigmoid_20)
        /*00b4*/ 	.short	0x0210
        /*00b6*/ 	.short	0x003c


	//----- nvinfo : EIATTR_SW_WAR
	.align		4
.L_31:
        /*00b8*/ 	.byte	0x04, 0x36
        /*00ba*/ 	.short	(.L_33 - .L_32)
.L_32:
        /*00bc*/ 	.word	0x00000008
.L_33:


//--------------------- .nv.callgraph             --------------------------
	.section	.nv.callgraph,"",@"SHT_CUDA_CALLGRAPH"
	.align	4
	.sectionentsize	8
	.align		4
        /*0000*/ 	.word	0x00000000
	.align		4
        /*0004*/ 	.word	0xffffffff
	.align		4
        /*0008*/ 	.word	0x00000000
	.align		4
        /*000c*/ 	.word	0xfffffffe
	.align		4
        /*0010*/ 	.word	0x00000000
	.align		4
        /*0014*/ 	.word	0xfffffffd
	.align		4
        /*0018*/ 	.word	0x00000000
	.align		4
        /*001c*/ 	.word	0xfffffffc


//--------------------- .text.triton_poi_fused_mul_native_group_norm_sigmoid_20 --------------------------
	.section	.text.triton_poi_fused_mul_native_group_norm_sigmoid_20,"ax",@progbits
	.align	128
        .global         triton_poi_fused_mul_native_group_norm_sigmoid_20
        .type           triton_poi_fused_mul_native_group_norm_sigmoid_20,@function
        .size           triton_poi_fused_mul_native_group_norm_sigmoid_20,(.L_x_1 - triton_poi_fused_mul_native_group_norm_sigmoid_20)
        .other          triton_poi_fused_mul_native_group_norm_sigmoid_20,@"STO_CUDA_ENTRY STV_DEFAULT"
triton_poi_fused_mul_native_group_norm_sigmoid_20:
.text.triton_poi_fused_mul_native_group_norm_sigmoid_20:
[----:B------:R-:W-:Y:S01]  /*0000*/  LDC R1, c[0x0][0x28] ;  /* 0x00000a00ff017b82 */ /* 0x000fe20000000800 */
[----:B------:R-:W1:Y:S07]  /*0010*/  S2R R0, SR_TID.X ;  /* 0x0000000000007919 */ /* 0x000e6e0000002100 */
[----:B------:R-:W2:Y:S01]  /*0020*/  LDC.64 R14, c[0x0][0x218] ;  /* 0x00008600ff0e7b82 */ /* 0x000ea20000000a00 */
[----:B------:R-:W-:Y:S01]  /*0030*/  ULDC.64 UR4, c[0x0][0x208] ;  /* 0x0000820000047ab9 */ /* 0x000fe20000000a00 */
[----:B------:R-:W3:Y:S06]  /*0040*/  S2R R3, SR_CTAID.X ;  /* 0x0000000000037919 */ /* 0x000eec0000002500 */
[----:B------:R-:W4:Y:S08]  /*0050*/  LDC.64 R10, c[0x0][0x220] ;  /* 0x00008800ff0a7b82 */ /* 0x000f300000000a00 */
[----:B------:R-:W5:Y:S08]  /*0060*/  LDC.64 R8, c[0x0][0x228] ;  /* 0x00008a00ff087b82 */ /* 0x000f700000000a00 */
[----:B------:R-:W5:Y:S01]  /*0070*/  LDC.64 R6, c[0x0][0x230] ;  /* 0x00008c00ff067b82 */ /* 0x000f620000000a00 */
[----:B-1----:R-:W-:-:S07]  /*0080*/  SHF.L.U32 R0, R0, 0x1, RZ ;  /* 0x0000000100007819 */ /* 0x002fce00000006ff */
[----:B------:R-:W1:Y:S01]  /*0090*/  LDC.64 R4, c[0x0][0x238] ;  /* 0x00008e00ff047b82 */ /* 0x000e620000000a00 */
[----:B------:R-:W-:Y:S02]  /*00a0*/  LOP3.LUT R0, R0, 0xfe, RZ, 0xc0, !PT ;  /* 0x000000fe00007812 */ /* 0x000fe400078ec0ff */
[----:B---3--:R-:W-:Y:S02]  /*00b0*/  SHF.R.S32.HI R13, RZ, 0x17, R3 ;  /* 0x00000017ff0d7819 */ /* 0x008fe40000011403 */
[----:B------:R-:W-:Y:S02]  /*00c0*/  LEA R0, R3, R0, 0x8 ;  /* 0x0000000003007211 */ /* 0x000fe400078e40ff */
[----:B------:R-:W-:Y:S01]  /*00d0*/  SGXT R13, R13, 0x1 ;  /* 0x000000010d0d781a */ /* 0x000fe20000000200 */
[----:B------:R-:W3:Y:S02]  /*00e0*/  LDC.64 R2, c[0x0][0x240] ;  /* 0x00009000ff027b82 */ /* 0x000ee40000000a00 */
[----:B--2---:R-:W-:Y:S01]  /*00f0*/  IMAD.WIDE R14, R0, 0x4, R14 ;  /* 0x00000004000e7825 */ /* 0x004fe200078e020e */
[----:B------:R-:W-:-:S04]  /*0100*/  LEA.HI R16, R13, R0, RZ, 0x6 ;  /* 0x000000000d107211 */ /* 0x000fc800078f30ff */
[--C-:B------:R-:W-:Y:S02]  /*0110*/  SHF.R.S32.HI R12, RZ, 0x6, R16.reuse ;  /* 0x00000006ff0c7819 */ /* 0x100fe40000011410 */
[----:B------:R-:W-:Y:S02]  /*0120*/  SHF.R.S32.HI R17, RZ, 0x1f, R16 ;  /* 0x0000001fff117819 */ /* 0x000fe40000011410 */
[----:B------:R-:W-:Y:S02]  /*0130*/  LEA.HI R16, R13, R0, RZ, 0x9 ;  /* 0x000000000d107211 */ /* 0x000fe400078f48ff */
[----:B------:R-:W-:Y:S02]  /*0140*/  LEA.HI R13, R17, R12, RZ, 0x8 ;  /* 0x0000000c110d7211 */ /* 0x000fe400078f40ff */
[----:B------:R-:W-:Y:S01]  /*0150*/  SHF.R.S32.HI R21, RZ, 0x9, R16 ;  /* 0x00000009ff157819 */ /* 0x000fe20000011410 */
[----:B----4-:R-:W-:Y:S01]  /*0160*/  IMAD.WIDE R16, R0, 0x4, R10 ;  /* 0x0000000400107825 */ /* 0x010fe200078e020a */
[----:B------:R-:W-:Y:S01]  /*0170*/  LOP3.LUT R13, R13, 0xffffff00, RZ, 0xc0, !PT ;  /* 0xffffff000d0d7812 */ /* 0x000fe200078ec0ff */
[----:B------:R-:W2:Y:S02]  /*0180*/  LDG.E.64 R10, desc[UR4][R14.64] ;  /* 0x000000040e0a7981 */ /* 0x000ea4000c1e1b00 */
[C---:B-----5:R-:W-:Y:S01]  /*0190*/  IMAD.WIDE R18, R21.reuse, 0x4, R8 ;  /* 0x0000000415127825 */ /* 0x060fe200078e0208 */
[----:B------:R-:W-:Y:S01]  /*01a0*/  IADD3 R13, R12, -R13, RZ ;  /* 0x8000000d0c0d7210 */ /* 0x000fe20007ffe0ff */
[----:B------:R-:W2:Y:S02]  /*01b0*/  LDG.E.64 R8, desc[UR4][R16.64] ;  /* 0x0000000410087981 */ /* 0x000ea4000c1e1b00 */
[----:B0-----:R-:W-:-:S02]  /*01c0*/  IMAD.WIDE R6, R21, 0x4, R6 ;  /* 0x0000000415067825 */ /* 0x001fc400078e0206 */
[----:B------:R-:W4:Y:S02]  /*01d0*/  LDG.E.EL R18, desc[UR4][R18.64] ;  /* 0x0000000412127981 */ /* 0x000f24000c2e1900 */
[C---:B-1----:R-:W-:Y:S02]  /*01e0*/  IMAD.WIDE R4, R13.reuse, 0x4, R4 ;  /* 0x000000040d047825 */ /* 0x042fe400078e0204 */
[----:B------:R0:W5:Y:S02]  /*01f0*/  LDG.E.EL R6, desc[UR4][R6.64] ;  /* 0x0000000406067981 */ /* 0x000164000c2e1900 */
[----:B---3--:R-:W-:Y:S02]  /*0200*/  IMAD.WIDE R2, R13, 0x4, R2 ;  /* 0x000000040d027825 */ /* 0x008fe400078e0202 */
[----:B------:R-:W3:Y:S04]  /*0210*/  LDG.E.EL R4, desc[UR4][R4.64] ;  /* 0x0000000404047981 */ /* 0x000ee8000c2e1900 */
[----:B------:R-:W3:Y:S01]  /*0220*/  LDG.E.EL R3, desc[UR4][R2.64] ;  /* 0x0000000402037981 */ /* 0x000ee2000c2e1900 */
[----:B0-----:R-:W-:Y:S01]  /*0230*/  HFMA2.MMA R7, -RZ, RZ, 1.625, 0 ;  /* 0x3e800000ff077435 */ /* 0x001fe200000001ff */
[----:B--2---:R-:W-:Y:S01]  /*0240*/  FADD R13, R10, R8 ;  /* 0x000000080a0d7221 */ /* 0x004fe20000000000 */
[----:B------:R-:W-:-:S03]  /*0250*/  FADD R9, R11, R9 ;  /* 0x000000090b097221 */ /* 0x000fc60000000000 */
[C---:B----4-:R-:W-:Y:S01]  /*0260*/  FADD R13, -R18.reuse, R13 ;  /* 0x0000000d120d7221 */ /* 0x050fe20000000100 */
[----:B------:R-:W-:-:S03]  /*0270*/  FADD R9, -R18, R9 ;  /* 0x0000000912097221 */ /* 0x000fc60000000100 */
[C---:B-----5:R-:W-:Y:S01]  /*0280*/  FMUL R13, R6.reuse, R13 ;  /* 0x0000000d060d7220 */ /* 0x060fe20000400000 */
[----:B------:R-:W-:-:S03]  /*0290*/  FMUL R8, R6, R9 ;  /* 0x0000000906087220 */ /* 0x000fc60000400000 */
[C-C-:B---3--:R-:W-:Y:S01]  /*02a0*/  FFMA R13, R4.reuse, R13, R3.reuse ;  /* 0x0000000d040d7223 */ /* 0x148fe20000000003 */
[----:B------:R-:W-:-:S03]  /*02b0*/  FFMA R8, R4, R8, R3 ;  /* 0x0000000804087223 */ /* 0x000fc60000000003 */
[----:B------:R-:W-:Y:S01]  /*02c0*/  FADD R9, RZ, -R13 ;  /* 0x8000000dff097221 */ /* 0x000fe20000000000 */
[----:B------:R-:W-:-:S03]  /*02d0*/  FADD R2, RZ, -R8 ;  /* 0x80000008ff027221 */ /* 0x000fc60000000000 */
[----:B------:R-:W-:Y:S01]  /*02e0*/  FMUL R9, R9, 1.4426950216293334961 ;  /* 0x3fb8aa3b09097820 */ /* 0x000fe20000400000 */
[----:B------:R-:W-:-:S04]  /*02f0*/  FMUL R4, R2, 1.4426950216293334961 ;  /* 0x3fb8aa3b02047820 */ /* 0x000fc80000400000 */
[----:B------:R-:W-:Y:S02]  /*0300*/  FSETP.GEU.AND P0, PT, R9, -126, PT ;  /* 0xc2fc00000900780b */ /* 0x000fe40003f0e000 */
[----:B------:R-:W-:-:S11]  /*0310*/  FSETP.GEU.AND P1, PT, R4, -126, PT ;  /* 0xc2fc00000400780b */ /* 0x000fd60003f2e000 */
[----:B------:R-:W-:Y:S02]  /*0320*/  @!P0 FMUL R9, R9, 0.5 ;  /* 0x3f00000009098820 */ /* 0x000fe40000400000 */
[----:B------:R-:W-:Y:S02]  /*0330*/  @!P1 FMUL R4, R4, 0.5 ;  /* 0x3f00000004049820 */ /* 0x000fe40000400000 */
[----:B------:R-:W0:Y:S08]  /*0340*/  MUFU.EX2 R2, R9 ;  /* 0x0000000900027308 */ /* 0x000e300000000800 */
[----:B------:R-:W1:Y:S01]  /*0350*/  MUFU.EX2 R3, R4 ;  /* 0x0000000400037308 */ /* 0x000e620000000800 */
[----:B0-----:R-:W-:-:S04]  /*0360*/  @!P0 FMUL R2, R2, R2 ;  /* 0x0000000202028220 */ /* 0x001fc80000400000 */
[----:B------:R-:W-:Y:S01]  /*0370*/  FADD R5, R2, 1 ;  /* 0x3f80000002057421 */ /* 0x000fe20000000000 */
[----:B-1----:R-:W-:-:S04]  /*0380*/  @!P1 FMUL R3, R3, R3 ;  /* 0x0000000303039220 */ /* 0x002fc80000400000 */
[----:B------:R-:W-:Y:S01]  /*0390*/  FADD R6, R3, 1 ;  /* 0x3f80000003067421 */ /* 0x000fe20000000000 */
[----:B------:R-:W-:Y:S01]  /*03a0*/  FSETP.GT.AND P0, PT, R5, 8.50705917302346158658e+37, PT ;  /* 0x7e8000000500780b */ /* 0x000fe20003f04000 */
[----:B------:R-:W0:Y:S03]  /*03b0*/  LDC.64 R2, c[0x0][0x210] ;  /* 0x00008400ff027b82 */ /* 0x000e260000000a00 */
[----:B------:R-:W-:-:S09]  /*03c0*/  FSETP.GT.AND P1, PT, R6, 8.50705917302346158658e+37, PT ;  /* 0x7e8000000600780b */ /* 0x000fd20003f24000 */
[----:B------:R-:W-:-:S04]  /*03d0*/  @P0 FMUL R5, R5, 0.25 ;  /* 0x3e80000005050820 */ /* 0x000fc80000400000 */
[----:B------:R-:W-:Y:S02]  /*03e0*/  @P1 FMUL R6, R6, 0.25 ;  /* 0x3e80000006061820 */ /* 0x000fe40000400000 */
[----:B------:R-:W1:Y:S08]  /*03f0*/  MUFU.RCP R5, R5 ;  /* 0x0000000500057308 */ /* 0x000e700000001000 */
[----:B------:R-:W2:Y:S01]  /*0400*/  MUFU.RCP R6, R6 ;  /* 0x0000000600067308 */ /* 0x000ea20000001000 */
[----:B------:R-:W-:-:S02]  /*0410*/  FSEL R4, R7, 1, P0 ;  /* 0x3f80000007047808 */ /* 0x000fc40000000000 */
[----:B------:R-:W-:-:S03]  /*0420*/  FSEL R7, R7, 1, P1 ;  /* 0x3f80000007077808 */ /* 0x000fc60000800000 */
[----:B-1----:R-:W-:Y:S01]  /*0430*/  FMUL R4, R5, R4 ;  /* 0x0000000405047220 */ /* 0x002fe20000400000 */
[----:B0-----:R-:W-:-:S04]  /*0440*/  IMAD.WIDE R2, R0, 0x4, R2 ;  /* 0x0000000400027825 */ /* 0x001fc800078e0202 */
[----:B------:R-:W-:Y:S01]  /*0450*/  FMUL R4, R13, R4 ;  /* 0x000000040d047220 */ /* 0x000fe20000400000 */
[----:B--2---:R-:W-:-:S04]  /*0460*/  FMUL R7, R6, R7 ;  /* 0x0000000706077220 */ /* 0x004fc80000400000 */
[----:B------:R-:W-:-:S05]  /*0470*/  FMUL R5, R8, R7 ;  /* 0x0000000708057220 */ /* 0x000fca0000400000 */
[----:B------:R-:W-:Y:S01]  /*0480*/  STG.E.64 desc[UR4][R2.64], R4 ;  /* 0x0000000402007986 */ /* 0x000fe2000c101b04 */
[----:B------:R-:W-:Y:S05]  /*0490*/  EXIT ;  /* 0x000000000000794d */ /* 0x000fea0003800000 */
.L_x_0:
[----:B------:R-:W-:-:S00]  /*04a0*/  BRA `(.L_x_0) ;  /* 0xfffffffc00fc7947 */ /* 0x000fc0000383ffff */
[----:B------:R-:W-:-:S00]  /*04b0*/  NOP ;  /* 0x0000000000007918 */ /* 0x000fc00000000000 */
        /* <DEDUP_REMOVED lines=12> */
.L_x_1:


//--------------------- .nv.constant0.triton_poi_fused_mul_native_group_norm_sigmoid_20 --------------------------
	.section	.nv.constant0.triton_poi_fused_mul_native_group_norm_sigmoid_20,"a",@progbits
	.sectionflags	@""
	.align	4
.nv.constant0.triton_poi_fused_mul_native_group_norm_sigmoid_20:
	.zero		588
